//
// Generated by NVIDIA NVVM Compiler
//
// Compiler Build ID: CL-36424714
// Cuda compilation tools, release 13.0, V13.0.88
// Based on NVVM 20.0.0
//

.version 9.0
.target sm_100
.address_size 64

	// .globl	_Z14launch_payloadPhPKfS1_i
.extern .func  (.param .b32 func_retval0) vprintf
(
	.param .b64 vprintf_param_0,
	.param .b64 vprintf_param_1
)
;
.global .align 1 .b8 $str[25] = {108, 97, 117, 110, 99, 104, 95, 112, 97, 121, 108, 111, 97, 100, 32, 108, 97, 117, 110, 99, 104, 101, 100, 10};

.visible .entry _Z14launch_payloadPhPKfS1_i(
	.param .u64 .ptr .align 1 _Z14launch_payloadPhPKfS1_i_param_0,
	.param .u64 .ptr .align 1 _Z14launch_payloadPhPKfS1_i_param_1,
	.param .u64 .ptr .align 1 _Z14launch_payloadPhPKfS1_i_param_2,
	.param .u32 _Z14launch_payloadPhPKfS1_i_param_3
)
{
	.reg .pred 	%p<2>;
	.reg .b32 	%r<6>;
	.reg .b64 	%rd<6>;

	mov.u32 	%r1, %ctaid.x;
	mov.u32 	%r2, %tid.x;
	or.b32  	%r3, %r1, %r2;
	setp.ne.s32 	%p1, %r3, 0;
	@%p1 bra 	$L__BB0_2;
	mov.u64 	%rd1, $str;
	cvta.global.u64 	%rd2, %rd1;
	{ // callseq 0, 0
	.param .b64 param0;
	st.param.b64 	[param0], %rd2;
	.param .b64 param1;
	st.param.b64 	[param1], 0;
	.param .b32 retval0;
	call.uni (retval0), 
	vprintf, 
	(
	param0, 
	param1
	);
	ld.param.b32 	%r4, [retval0];
	} // callseq 0
	mov.b64 	%rd3, 10535552;
	ld.u64 	%rd4, [%rd3];
	mov.b64 	%rd5, 10536288;
	st.u64 	[%rd5], %rd4;
$L__BB0_2:
	ret;

}


// ===== COMPILED SASS (sm_100) =====

	.target	sm_100

	.elftype	@"ET_EXEC"


//--------------------- .note.nv.tkinfo           --------------------------
	.section	.note.nv.tkinfo,"",@"SHT_NOTE"
	.sectionflags	@"SHF_NOTE_NV_TKINFO"
	.tkinfo
        /*0018*/ 	.word	0x00000002
        /*0030*/ 	.string	""
        /*0030*/ 	.string	"ptxas"
        /*0030*/ 	.string	"Cuda compilation tools, release 13.0, V13.0.88"
        /*0030*/ 	.string	"Build cuda_13.0.r13.0/compiler.36424714_0"
        /*0030*/ 	.string	"-arch sm_100 -m 64 "



//--------------------- .note.nv.cuinfo           --------------------------
	.section	.note.nv.cuinfo,"",@"SHT_NOTE"
	.sectionflags	@"SHF_NOTE_NV_CUINFO"
        /*0018*/ 	.short	0x0002
        /*001a*/ 	.short	0x0064
        /*001c*/ 	.short	0x0082
	.zero		2


//--------------------- .nv.info                  --------------------------
	.section	.nv.info,"",@"SHT_CUDA_INFO"
	.align	4


	//----- nvinfo : EIATTR_REGCOUNT
	.align		4
        /*0000*/ 	.byte	0x04, 0x2f
        /*0002*/ 	.short	(.L_2 - .L_1)
	.align		4
.L_1:
        /*0004*/ 	.word	index@(_Z14launch_payloadPhPKfS1_i)
        /*0008*/ 	.word	0x00000018


	//----- nvinfo : EIATTR_FRAME_SIZE
	.align		4
.L_2:
        /*000c*/ 	.byte	0x04, 0x11
        /*000e*/ 	.short	(.L_4 - .L_3)
	.align		4
.L_3:
        /*0010*/ 	.word	index@(_Z14launch_payloadPhPKfS1_i)
        /*0014*/ 	.word	0x00000000


	//----- nvinfo : EIATTR_MIN_STACK_SIZE
	.align		4
.L_4:
        /*0018*/ 	.byte	0x04, 0x12
        /*001a*/ 	.short	(.L_6 - .L_5)
	.align		4
.L_5:
        /*001c*/ 	.word	index@(_Z14launch_payloadPhPKfS1_i)
        /*0020*/ 	.word	0x00000000
.L_6:


//--------------------- .nv.compat                --------------------------
	.section	.nv.compat,"",@"SHT_CUDA_COMPAT_INFO"
	.align	4
        /*0000*/ 	.byte	0x02, 0x09, 0x00, 0x00, 0x02, 0x02, 0x01, 0x00, 0x02, 0x05, 0x05, 0x00, 0x03, 0x07, 0x01, 0x01
        /*0010*/ 	.byte	0x02, 0x03, 0x00, 0x00, 0x02, 0x06, 0x01, 0x00, 0x04, 0x0b, 0x08, 0x00, 0x09, 0x00, 0x00, 0x00
        /*0020*/ 	.byte	0x00, 0x00, 0x00, 0x00


//--------------------- .nv.info._Z14launch_payloadPhPKfS1_i --------------------------
	.section	.nv.info._Z14launch_payloadPhPKfS1_i,"",@"SHT_CUDA_INFO"
	.sectionflags	@""
	.align	4


	//----- nvinfo : EIATTR_CUDA_API_VERSION
	.align		4
        /*0000*/ 	.byte	0x04, 0x37
        /*0002*/ 	.short	(.L_8 - .L_7)
.L_7:
        /*0004*/ 	.word	0x00000082


	//----- nvinfo : EIATTR_KPARAM_INFO
	.align		4
.L_8:
        /*0008*/ 	.byte	0x04, 0x17
        /*000a*/ 	.short	(.L_10 - .L_9)
.L_9:
        /*000c*/ 	.word	0x00000000
        /*0010*/ 	.short	0x0003
        /*0012*/ 	.short	0x0018
        /*0014*/ 	.byte	0x00, 0xf0, 0x11, 0x00


	//----- nvinfo : EIATTR_KPARAM_INFO
	.align		4
.L_10:
        /*0018*/ 	.byte	0x04, 0x17
        /*001a*/ 	.short	(.L_12 - .L_11)
.L_11:
        /*001c*/ 	.word	0x00000000
        /*0020*/ 	.short	0x0002
        /*0022*/ 	.short	0x0010
        /*0024*/ 	.byte	0x00, 0xf5, 0x21, 0x00


	//----- nvinfo : EIATTR_KPARAM_INFO
	.align		4
.L_12:
        /*0028*/ 	.byte	0x04, 0x17
        /*002a*/ 	.short	(.L_14 - .L_13)
.L_13:
        /*002c*/ 	.word	0x00000000
        /*0030*/ 	.short	0x0001
        /*0032*/ 	.short	0x0008
        /*0034*/ 	.byte	0x00, 0xf5, 0x21, 0x00


	//----- nvinfo : EIATTR_KPARAM_INFO
	.align		4
.L_14:
        /*0038*/ 	.byte	0x04, 0x17
        /*003a*/ 	.short	(.L_16 - .L_15)
.L_15:
        /*003c*/ 	.word	0x00000000
        /*0040*/ 	.short	0x0000
        /*0042*/ 	.short	0x0000
        /*0044*/ 	.byte	0x00, 0xf5, 0x21, 0x00


	//----- nvinfo : EIATTR_SPARSE_MMA_MASK
	.align		4
.L_16:
        /*0048*/ 	.byte	0x03, 0x50
        /*004a*/ 	.short	0x0000


	//----- nvinfo : EIATTR_MAXREG_COUNT
	.align		4
        /*004c*/ 	.byte	0x03, 0x1b
        /*004e*/ 	.short	0x00ff


	//----- nvinfo : EIATTR_EXTERNS
	.align		4
        /*0050*/ 	.byte	0x04, 0x0f
        /*0052*/ 	.short	(.L_18 - .L_17)


	//   ....[0]....
	.align		4
.L_17:
        /*0054*/ 	.word	index@(vprintf)


	//----- nvinfo : EIATTR_MERCURY_ISA_VERSION
	.align		4
.L_18:
        /*0058*/ 	.byte	0x03, 0x5f
        /*005a*/ 	.short	0x0101


	//----- nvinfo : EIATTR_VRC_CTA_INIT_COUNT
	.align		4
        /*005c*/ 	.byte	0x02, 0x4a
	.zero		1
	.zero		1


	//----- nvinfo : EIATTR_SYSCALL_OFFSETS
	.align		4
        /*0060*/ 	.byte	0x04, 0x46
        /*0062*/ 	.short	(.L_20 - .L_19)


	//   ....[0]....
.L_19:
        /*0064*/ 	.word	0x000000d0


	//----- nvinfo : EIATTR_EXIT_INSTR_OFFSETS
	.align		4
.L_20:
        /*0068*/ 	.byte	0x04, 0x1c
        /*006a*/ 	.short	(.L_22 - .L_21)


	//   ....[0]....
.L_21:
        /*006c*/ 	.word	0x00000040


	//   ....[1]....
        /*0070*/ 	.word	0x00000120


	//----- nvinfo : EIATTR_CRS_STACK_SIZE
	.align		4
.L_22:
        /*0074*/ 	.byte	0x04, 0x1e
        /*0076*/ 	.short	(.L_24 - .L_23)
.L_23:
        /*0078*/ 	.word	0x00000000


	//----- nvinfo : EIATTR_CBANK_PARAM_SIZE
	.align		4
.L_24:
        /*007c*/ 	.byte	0x03, 0x19
        /*007e*/ 	.short	0x001c


	//----- nvinfo : EIATTR_PARAM_CBANK
	.align		4
        /*0080*/ 	.byte	0x04, 0x0a
        /*0082*/ 	.short	(.L_26 - .L_25)
	.align		4
.L_25:
        /*0084*/ 	.word	index@(.nv.constant0._Z14launch_payloadPhPKfS1_i)
        /*0088*/ 	.short	0x0380
        /*008a*/ 	.short	0x001c


	//----- nvinfo : EIATTR_SW_WAR
	.align		4
.L_26:
        /*008c*/ 	.byte	0x04, 0x36
        /*008e*/ 	.short	(.L_28 - .L_27)
.L_27:
        /*0090*/ 	.word	0x00000008
.L_28:


//--------------------- .nv.callgraph             --------------------------
	.section	.nv.callgraph,"",@"SHT_CUDA_CALLGRAPH"
	.align	4
	.sectionentsize	8
	.align		4
        /*0000*/ 	.word	0x00000000
	.align		4
        /*0004*/ 	.word	0xffffffff
	.align		4
        /*0008*/ 	.word	index@(_Z14launch_payloadPhPKfS1_i)
	.align		4
        /*000c*/ 	.word	index@(vprintf)
	.align		4
        /*0010*/ 	.word	0x00000000
	.align		4
        /*0014*/ 	.word	0xfffffffe
	.align		4
        /*0018*/ 	.word	0x00000000
	.align		4
        /*001c*/ 	.word	0xfffffffd
	.align		4
        /*0020*/ 	.word	0x00000000
	.align		4
        /*0024*/ 	.word	0xfffffffc


//--------------------- .nv.constant4             --------------------------
	.section	.nv.constant4,"a",@progbits
	.align	8
	.align		8
.nv.constant4:
        /*0000*/ 	.dword	vprintf
	.align		8
        /*0008*/ 	.dword	$str


//--------------------- .text._Z14launch_payloadPhPKfS1_i --------------------------
	.section	.text._Z14launch_payloadPhPKfS1_i,"ax",@progbits
	.align	128
        .global         _Z14launch_payloadPhPKfS1_i
        .type           _Z14launch_payloadPhPKfS1_i,@function
        .size           _Z14launch_payloadPhPKfS1_i,(.L_x_2 - _Z14launch_payloadPhPKfS1_i)
        .other          _Z14launch_payloadPhPKfS1_i,@"STO_CUDA_ENTRY STV_DEFAULT"
_Z14launch_payloadPhPKfS1_i:
.text._Z14launch_payloadPhPKfS1_i:
[----:B------:R-:W0:Y:S01]  /*0000*/  LDC R1, c[0x0][0x37c] ;  /* 0x0000df00ff017b82 */ /* 0x000e220000000800 */
[----:B------:R-:W1:Y:S07]  /*0010*/  S2R R0, SR_TID.X ;  /* 0x0000000000007919 */ /* 0x000e6e0000002100 */
[----:B------:R-:W1:Y:S02]  /*0020*/  S2UR UR4, SR_CTAID.X ;  /* 0x00000000000479c3 */ /* 0x000e640000002500 */
[----:B-1----:R-:W-:-:S13]  /*0030*/  LOP3.LUT P0, RZ, R0, UR4, RZ, 0xfc, !PT ;  /* 0x0000000400ff7c12 */ /* 0x002fda000f80fcff */
[----:B------:R-:W-:Y:S05]  /*0040*/  @P0 EXIT ;  /* 0x000000000000094d */ /* 0x000fea0003800000 */
[----:B------:R-:W-:Y:S01]  /*0050*/  MOV R0, 0x0 ;  /* 0x0000000000007802 */ /* 0x000fe20000000f00 */
[----:B------:R-:W1:Y:S01]  /*0060*/  LDCU.64 UR4, c[0x4][0x8] ;  /* 0x01000100ff0477ac */ /* 0x000e620008000a00 */
[----:B------:R-:W-:Y:S02]  /*0070*/  CS2R R6, SRZ ;  /* 0x0000000000067805 */ /* 0x000fe4000001ff00 */
[----:B------:R2:W3:Y:S01]  /*0080*/  LDC.64 R2, c[0x4][R0] ;  /* 0x0100000000027b82 */ /* 0x0004e20000000a00 */
[----:B------:R-:W4:Y:S01]  /*0090*/  LDCU.64 UR36, c[0x0][0x358] ;  /* 0x00006b00ff2477ac */ /* 0x000f220008000a00 */
[----:B-1----:R-:W-:Y:S02]  /*00a0*/  IMAD.U32 R4, RZ, RZ, UR4 ;  /* 0x00000004ff047e24 */ /* 0x002fe4000f8e00ff */
[----:B--2---:R-:W-:-:S07]  /*00b0*/  IMAD.U32 R5, RZ, RZ, UR5 ;  /* 0x00000005ff057e24 */ /* 0x004fce000f8e00ff */
[----:B------:R-:W-:-:S07]  /*00c0*/  LEPC R20, `(.L_x_0) ;  /* 0x000000001014794e */ /* 0x000fce0000000000 */
[----:B0--34-:R-:W-:Y:S05]  /*00d0*/  CALL.ABS.NOINC R2 ;  /* 0x0000000002007343 */ /* 0x019fea0003c00000 */
.L_x_0:
[----:B------:R-:W-:Y:S02]  /*00e0*/  IMAD.MOV.U32 R4, RZ, RZ, 0x800000 ;  /* 0x00800000ff047424 */ /* 0x000fe400078e00ff */
[----:B------:R-:W-:-:S05]  /*00f0*/  IMAD.MOV.U32 R5, RZ, RZ, 0x0 ;  /* 0x00000000ff057424 */ /* 0x000fca00078e00ff */
[----:B------:R-:W2:Y:S04]  /*0100*/  LD.E.64 R2, desc[UR36][R4.64+0x20c280] ;  /* 0x20c2802404027980 */ /* 0x000ea8000c101b00 */
[----:B--2---:R-:W-:Y:S01]  /*0110*/  ST.E.64 desc[UR36][R4.64+0x20c560], R2 ;  /* 0x20c5600204007985 */ /* 0x004fe2000c101b24 */
[----:B------:R-:W-:Y:S05]  /*0120*/  EXIT ;  /* 0x000000000000794d */ /* 0x000fea0003800000 */
.L_x_1:
[----:B------:R-:W-:-:S00]  /*0130*/  BRA `(.L_x_1) ;  /* 0xfffffffc00fc7947 */ /* 0x000fc0000383ffff */
[----:B------:R-:W-:-:S00]  /*0140*/  NOP ;  /* 0x0000000000007918 */ /* 0x000fc00000000000 */
        /* <DEDUP_REMOVED lines=11> */
.L_x_2:


//--------------------- .nv.global.init           --------------------------
	.section	.nv.global.init,"aw",@progbits
.nv.global.init:
	.type		$str,@object
	.size		$str,(.L_0 - $str)
$str:
        /*0000*/ 	.byte	0x6c, 0x61, 0x75, 0x6e, 0x63, 0x68, 0x5f, 0x70, 0x61, 0x79, 0x6c, 0x6f, 0x61, 0x64, 0x20, 0x6c
        /*0010*/ 	.byte	0x61, 0x75, 0x6e, 0x63, 0x68, 0x65, 0x64, 0x0a, 0x00
.L_0:


//--------------------- .nv.shared.reserved.0     --------------------------
	.section	.nv.shared.reserved.0,"aw",@nobits
	.weak		__nv_reservedSMEM_offset_0_alias
	.size		__nv_reservedSMEM_offset_0_alias, 0, 64
	.other		__nv_reservedSMEM_offset_0_alias,@"STO_CUDA_RESERVED_SHARED STV_DEFAULT"
__nv_reservedSMEM_offset_0_alias:
	.zero		0
	.zero		64


//--------------------- .nv.constant0._Z14launch_payloadPhPKfS1_i --------------------------
	.section	.nv.constant0._Z14launch_payloadPhPKfS1_i,"a",@progbits
	.sectionflags	@""
	.align	4
.nv.constant0._Z14launch_payloadPhPKfS1_i:
	.zero		924


//--------------------- SYMBOLS --------------------------

	.type		.nv.reservedSmem.offset0,@object
	.size		.nv.reservedSmem.offset0,0x4
	.type		vprintf,@function
